//
// Generated by NVIDIA NVVM Compiler
//
// Compiler Build ID: CL-36424714
// Cuda compilation tools, release 13.0, V13.0.88
// Based on NVVM 20.0.0
//

.version 9.0
.target sm_100
.address_size 64

	// .globl	_Z5_vDotPfS_S_

.visible .entry _Z5_vDotPfS_S_(
	.param .u64 .ptr .align 1 _Z5_vDotPfS_S__param_0,
	.param .u64 .ptr .align 1 _Z5_vDotPfS_S__param_1,
	.param .u64 .ptr .align 1 _Z5_vDotPfS_S__param_2
)
{
	.reg .pred 	%p<3>;
	.reg .b32 	%r<10>;
	.reg .b32 	%f<4>;
	.reg .b64 	%rd<11>;

	ld.param.u64 	%rd4, [_Z5_vDotPfS_S__param_0];
	ld.param.u64 	%rd5, [_Z5_vDotPfS_S__param_1];
	ld.param.u64 	%rd6, [_Z5_vDotPfS_S__param_2];
	mov.u32 	%r6, %tid.x;
	mov.u32 	%r7, %ctaid.x;
	mov.u32 	%r1, %ntid.x;
	mad.lo.s32 	%r9, %r7, %r1, %r6;
	setp.gt.s32 	%p1, %r9, 999;
	@%p1 bra 	$L__BB0_3;
	mov.u32 	%r8, %nctaid.x;
	mul.lo.s32 	%r3, %r1, %r8;
	cvta.to.global.u64 	%rd1, %rd4;
	cvta.to.global.u64 	%rd2, %rd5;
	cvta.to.global.u64 	%rd3, %rd6;
$L__BB0_2:
	mul.wide.s32 	%rd7, %r9, 4;
	add.s64 	%rd8, %rd1, %rd7;
	ld.global.f32 	%f1, [%rd8];
	add.s64 	%rd9, %rd2, %rd7;
	ld.global.f32 	%f2, [%rd9];
	mul.f32 	%f3, %f1, %f2;
	add.s64 	%rd10, %rd3, %rd7;
	st.global.f32 	[%rd10], %f3;
	add.s32 	%r9, %r9, %r3;
	setp.lt.s32 	%p2, %r9, 1000;
	@%p2 bra 	$L__BB0_2;
$L__BB0_3:
	ret;

}


// ===== COMPILED SASS (sm_100) =====

	.target	sm_100

	.elftype	@"ET_EXEC"


//--------------------- .note.nv.tkinfo           --------------------------
	.section	.note.nv.tkinfo,"",@"SHT_NOTE"
	.sectionflags	@"SHF_NOTE_NV_TKINFO"
	.tkinfo
        /*0018*/ 	.word	0x00000002
        /*0030*/ 	.string	""
        /*0030*/ 	.string	"ptxas"
        /*0030*/ 	.string	"Cuda compilation tools, release 13.0, V13.0.88"
        /*0030*/ 	.string	"Build cuda_13.0.r13.0/compiler.36424714_0"
        /*0030*/ 	.string	"-arch sm_100 -m 64 "



//--------------------- .note.nv.cuinfo           --------------------------
	.section	.note.nv.cuinfo,"",@"SHT_NOTE"
	.sectionflags	@"SHF_NOTE_NV_CUINFO"
        /*0018*/ 	.short	0x0002
        /*001a*/ 	.short	0x0064
        /*001c*/ 	.short	0x0082
	.zero		2


//--------------------- .nv.info                  --------------------------
	.section	.nv.info,"",@"SHT_CUDA_INFO"
	.align	4


	//----- nvinfo : EIATTR_REGCOUNT
	.align		4
        /*0000*/ 	.byte	0x04, 0x2f
        /*0002*/ 	.short	(.L_1 - .L_0)
	.align		4
.L_0:
        /*0004*/ 	.word	index@(_Z5_vDotPfS_S_)
        /*0008*/ 	.word	0x00000014


	//----- nvinfo : EIATTR_FRAME_SIZE
	.align		4
.L_1:
        /*000c*/ 	.byte	0x04, 0x11
        /*000e*/ 	.short	(.L_3 - .L_2)
	.align		4
.L_2:
        /*0010*/ 	.word	index@(_Z5_vDotPfS_S_)
        /*0014*/ 	.word	0x00000000


	//----- nvinfo : EIATTR_MIN_STACK_SIZE
	.align		4
.L_3:
        /*0018*/ 	.byte	0x04, 0x12
        /*001a*/ 	.short	(.L_5 - .L_4)
	.align		4
.L_4:
        /*001c*/ 	.word	index@(_Z5_vDotPfS_S_)
        /*0020*/ 	.word	0x00000000
.L_5:


//--------------------- .nv.compat                --------------------------
	.section	.nv.compat,"",@"SHT_CUDA_COMPAT_INFO"
	.align	4
        /*0000*/ 	.byte	0x02, 0x09, 0x00, 0x00, 0x02, 0x02, 0x01, 0x00, 0x02, 0x05, 0x05, 0x00, 0x03, 0x07, 0x01, 0x01
        /*0010*/ 	.byte	0x02, 0x03, 0x00, 0x00, 0x02, 0x06, 0x01, 0x00, 0x04, 0x0b, 0x08, 0x00, 0x09, 0x00, 0x00, 0x00
        /*0020*/ 	.byte	0x00, 0x00, 0x00, 0x00


//--------------------- .nv.info._Z5_vDotPfS_S_   --------------------------
	.section	.nv.info._Z5_vDotPfS_S_,"",@"SHT_CUDA_INFO"
	.sectionflags	@""
	.align	4


	//----- nvinfo : EIATTR_CUDA_API_VERSION
	.align		4
        /*0000*/ 	.byte	0x04, 0x37
        /*0002*/ 	.short	(.L_7 - .L_6)
.L_6:
        /*0004*/ 	.word	0x00000082


	//----- nvinfo : EIATTR_KPARAM_INFO
	.align		4
.L_7:
        /*0008*/ 	.byte	0x04, 0x17
        /*000a*/ 	.short	(.L_9 - .L_8)
.L_8:
        /*000c*/ 	.word	0x00000000
        /*0010*/ 	.short	0x0002
        /*0012*/ 	.short	0x0010
        /*0014*/ 	.byte	0x00, 0xf5, 0x21, 0x00


	//----- nvinfo : EIATTR_KPARAM_INFO
	.align		4
.L_9:
        /*0018*/ 	.byte	0x04, 0x17
        /*001a*/ 	.short	(.L_11 - .L_10)
.L_10:
        /*001c*/ 	.word	0x00000000
        /*0020*/ 	.short	0x0001
        /*0022*/ 	.short	0x0008
        /*0024*/ 	.byte	0x00, 0xf5, 0x21, 0x00


	//----- nvinfo : EIATTR_KPARAM_INFO
	.align		4
.L_11:
        /*0028*/ 	.byte	0x04, 0x17
        /*002a*/ 	.short	(.L_13 - .L_12)
.L_12:
        /*002c*/ 	.word	0x00000000
        /*0030*/ 	.short	0x0000
        /*0032*/ 	.short	0x0000
        /*0034*/ 	.byte	0x00, 0xf5, 0x21, 0x00


	//----- nvinfo : EIATTR_SPARSE_MMA_MASK
	.align		4
.L_13:
        /*0038*/ 	.byte	0x03, 0x50
        /*003a*/ 	.short	0x0000


	//----- nvinfo : EIATTR_MAXREG_COUNT
	.align		4
        /*003c*/ 	.byte	0x03, 0x1b
        /*003e*/ 	.short	0x00ff


	//----- nvinfo : EIATTR_MERCURY_ISA_VERSION
	.align		4
        /*0040*/ 	.byte	0x03, 0x5f
        /*0042*/ 	.short	0x0101


	//----- nvinfo : EIATTR_VRC_CTA_INIT_COUNT
	.align		4
        /*0044*/ 	.byte	0x02, 0x4a
	.zero		1
	.zero		1


	//----- nvinfo : EIATTR_EXIT_INSTR_OFFSETS
	.align		4
        /*0048*/ 	.byte	0x04, 0x1c
        /*004a*/ 	.short	(.L_15 - .L_14)


	//   ....[0]....
.L_14:
        /*004c*/ 	.word	0x00000060


	//   ....[1]....
        /*0050*/ 	.word	0x00000170


	//----- nvinfo : EIATTR_CRS_STACK_SIZE
	.align		4
.L_15:
        /*0054*/ 	.byte	0x04, 0x1e
        /*0056*/ 	.short	(.L_17 - .L_16)
.L_16:
        /*0058*/ 	.word	0x00000000


	//----- nvinfo : EIATTR_CBANK_PARAM_SIZE
	.align		4
.L_17:
        /*005c*/ 	.byte	0x03, 0x19
        /*005e*/ 	.short	0x0018


	//----- nvinfo : EIATTR_PARAM_CBANK
	.align		4
        /*0060*/ 	.byte	0x04, 0x0a
        /*0062*/ 	.short	(.L_19 - .L_18)
	.align		4
.L_18:
        /*0064*/ 	.word	index@(.nv.constant0._Z5_vDotPfS_S_)
        /*0068*/ 	.short	0x0380
        /*006a*/ 	.short	0x0018


	//----- nvinfo : EIATTR_SW_WAR
	.align		4
.L_19:
        /*006c*/ 	.byte	0x04, 0x36
        /*006e*/ 	.short	(.L_21 - .L_20)
.L_20:
        /*0070*/ 	.word	0x00000008
.L_21:


//--------------------- .nv.callgraph             --------------------------
	.section	.nv.callgraph,"",@"SHT_CUDA_CALLGRAPH"
	.align	4
	.sectionentsize	8
	.align		4
        /*0000*/ 	.word	0x00000000
	.align		4
        /*0004*/ 	.word	0xffffffff
	.align		4
        /*0008*/ 	.word	0x00000000
	.align		4
        /*000c*/ 	.word	0xfffffffe
	.align		4
        /*0010*/ 	.word	0x00000000
	.align		4
        /*0014*/ 	.word	0xfffffffd
	.align		4
        /*0018*/ 	.word	0x00000000
	.align		4
        /*001c*/ 	.word	0xfffffffc


//--------------------- .text._Z5_vDotPfS_S_      --------------------------
	.section	.text._Z5_vDotPfS_S_,"ax",@progbits
	.align	128
        .global         _Z5_vDotPfS_S_
        .type           _Z5_vDotPfS_S_,@function
        .size           _Z5_vDotPfS_S_,(.L_x_2 - _Z5_vDotPfS_S_)
        .other          _Z5_vDotPfS_S_,@"STO_CUDA_ENTRY STV_DEFAULT"
_Z5_vDotPfS_S_:
.text._Z5_vDotPfS_S_:
[----:B------:R-:W-:Y:S01]  /*0000*/  LDC R1, c[0x0][0x37c] ;  /* 0x0000df00ff017b82 */ /* 0x000fe20000000800 */
[----:B------:R-:W0:Y:S07]  /*0010*/  S2R R0, SR_TID.X ;  /* 0x0000000000007919 */ /* 0x000e2e0000002100 */
[----:B------:R-:W0:Y:S08]  /*0020*/  S2UR UR4, SR_CTAID.X ;  /* 0x00000000000479c3 */ /* 0x000e300000002500 */
[----:B------:R-:W0:Y:S02]  /*0030*/  LDC R15, c[0x0][0x360] ;  /* 0x0000d800ff0f7b82 */ /* 0x000e240000000800 */
[----:B0-----:R-:W-:-:S05]  /*0040*/  IMAD R0, R15, UR4, R0 ;  /* 0x000000040f007c24 */ /* 0x001fca000f8e0200 */
[----:B------:R-:W-:-:S13]  /*0050*/  ISETP.GT.AND P0, PT, R0, 0x3e7, PT ;  /* 0x000003e70000780c */ /* 0x000fda0003f04270 */
[----:B------:R-:W-:Y:S05]  /*0060*/  @P0 EXIT ;  /* 0x000000000000094d */ /* 0x000fea0003800000 */
[----:B------:R-:W0:Y:S01]  /*0070*/  LDC.64 R12, c[0x0][0x390] ;  /* 0x0000e400ff0c7b82 */ /* 0x000e220000000a00 */
[----:B------:R-:W1:Y:S01]  /*0080*/  LDCU UR4, c[0x0][0x370] ;  /* 0x00006e00ff0477ac */ /* 0x000e620008000800 */
[----:B------:R-:W2:Y:S06]  /*0090*/  LDCU.64 UR6, c[0x0][0x358] ;  /* 0x00006b00ff0677ac */ /* 0x000eac0008000a00 */
[----:B------:R-:W3:Y:S08]  /*00a0*/  LDC.64 R8, c[0x0][0x380] ;  /* 0x0000e000ff087b82 */ /* 0x000ef00000000a00 */
[----:B------:R-:W4:Y:S01]  /*00b0*/  LDC.64 R10, c[0x0][0x388] ;  /* 0x0000e200ff0a7b82 */ /* 0x000f220000000a00 */
[----:B-1----:R-:W-:-:S07]  /*00c0*/  IMAD R15, R15, UR4, RZ ;  /* 0x000000040f0f7c24 */ /* 0x002fce000f8e02ff */
.L_x_0:
[----:B---3--:R-:W-:-:S04]  /*00d0*/  IMAD.WIDE R2, R0, 0x4, R8 ;  /* 0x0000000400027825 */ /* 0x008fc800078e0208 */
[C---:B----4-:R-:W-:Y:S02]  /*00e0*/  IMAD.WIDE R4, R0.reuse, 0x4, R10 ;  /* 0x0000000400047825 */ /* 0x050fe400078e020a */
[----:B--2---:R-:W2:Y:S04]  /*00f0*/  LDG.E R2, desc[UR6][R2.64] ;  /* 0x0000000602027981 */ /* 0x004ea8000c1e1900 */
[----:B------:R-:W2:Y:S01]  /*0100*/  LDG.E R5, desc[UR6][R4.64] ;  /* 0x0000000604057981 */ /* 0x000ea2000c1e1900 */
[----:B01----:R-:W-:Y:S01]  /*0110*/  IMAD.WIDE R6, R0, 0x4, R12 ;  /* 0x0000000400067825 */ /* 0x003fe200078e020c */
[----:B------:R-:W-:-:S04]  /*0120*/  IADD3 R0, PT, PT, R15, R0, RZ ;  /* 0x000000000f007210 */ /* 0x000fc80007ffe0ff */
[----:B------:R-:W-:Y:S01]  /*0130*/  ISETP.GE.AND P0, PT, R0, 0x3e8, PT ;  /* 0x000003e80000780c */ /* 0x000fe20003f06270 */
[----:B--2---:R-:W-:-:S05]  /*0140*/  FMUL R17, R2, R5 ;  /* 0x0000000502117220 */ /* 0x004fca0000400000 */
[----:B------:R1:W-:Y:S07]  /*0150*/  STG.E desc[UR6][R6.64], R17 ;  /* 0x0000001106007986 */ /* 0x0003ee000c101906 */
[----:B------:R-:W-:Y:S05]  /*0160*/  @!P0 BRA `(.L_x_0) ;  /* 0xfffffffc00d88947 */ /* 0x000fea000383ffff */
[----:B------:R-:W-:Y:S05]  /*0170*/  EXIT ;  /* 0x000000000000794d */ /* 0x000fea0003800000 */
.L_x_1:
[----:B------:R-:W-:-:S00]  /*0180*/  BRA `(.L_x_1) ;  /* 0xfffffffc00fc7947 */ /* 0x000fc0000383ffff */
[----:B------:R-:W-:-:S00]  /*0190*/  NOP ;  /* 0x0000000000007918 */ /* 0x000fc00000000000 */
        /* <DEDUP_REMOVED lines=14> */
.L_x_2:


//--------------------- .nv.shared.reserved.0     --------------------------
	.section	.nv.shared.reserved.0,"aw",@nobits
	.weak		__nv_reservedSMEM_offset_0_alias
	.size		__nv_reservedSMEM_offset_0_alias, 0, 64
	.other		__nv_reservedSMEM_offset_0_alias,@"STO_CUDA_RESERVED_SHARED STV_DEFAULT"
__nv_reservedSMEM_offset_0_alias:
	.zero		0
	.zero		64


//--------------------- .nv.constant0._Z5_vDotPfS_S_ --------------------------
	.section	.nv.constant0._Z5_vDotPfS_S_,"a",@progbits
	.sectionflags	@""
	.align	4
.nv.constant0._Z5_vDotPfS_S_:
	.zero		920


//--------------------- SYMBOLS --------------------------

	.type		.nv.reservedSmem.offset0,@object
	.size		.nv.reservedSmem.offset0,0x4
